//
// Generated by NVIDIA NVVM Compiler
//
// Compiler Build ID: CL-36424714
// Cuda compilation tools, release 13.0, V13.0.88
// Based on NVVM 20.0.0
//

.version 9.0
.target sm_100
.address_size 64


.entry _Z7inc_gpuPfli(
	.param .u64 .ptr .align 1 _Z7inc_gpuPfli_param_0,
	.param .u64 _Z7inc_gpuPfli_param_1,
	.param .u32 _Z7inc_gpuPfli_param_2
)
{
	.reg .pred 	%p<2>;
	.reg .b32 	%r<6>;
	.reg .b32 	%f<3>;
	.reg .b64 	%rd<5>;

	ld.param.u64 	%rd1, [_Z7inc_gpuPfli_param_0];
	ld.param.u32 	%r2, [_Z7inc_gpuPfli_param_2];
	mov.u32 	%r3, %ctaid.x;
	mov.u32 	%r4, %ntid.x;
	mov.u32 	%r5, %tid.x;
	mad.lo.s32 	%r1, %r3, %r4, %r5;
	setp.ge.s32 	%p1, %r1, %r2;
	@%p1 bra 	$L__BB0_2;
	cvta.to.global.u64 	%rd2, %rd1;
	mul.wide.s32 	%rd3, %r1, 4;
	add.s64 	%rd4, %rd2, %rd3;
	ld.global.f32 	%f1, [%rd4];
	add.f32 	%f2, %f1, 0f3F800000;
	st.global.f32 	[%rd4], %f2;
$L__BB0_2:
	ret;

}


// ===== COMPILED SASS (sm_100) =====

	.target	sm_100

	.elftype	@"ET_EXEC"


//--------------------- .note.nv.tkinfo           --------------------------
	.section	.note.nv.tkinfo,"",@"SHT_NOTE"
	.sectionflags	@"SHF_NOTE_NV_TKINFO"
	.tkinfo
        /*0018*/ 	.word	0x00000002
        /*0030*/ 	.string	""
        /*0030*/ 	.string	"ptxas"
        /*0030*/ 	.string	"Cuda compilation tools, release 13.0, V13.0.88"
        /*0030*/ 	.string	"Build cuda_13.0.r13.0/compiler.36424714_0"
        /*0030*/ 	.string	"-arch sm_100 -m 64 "



//--------------------- .note.nv.cuinfo           --------------------------
	.section	.note.nv.cuinfo,"",@"SHT_NOTE"
	.sectionflags	@"SHF_NOTE_NV_CUINFO"
        /*0018*/ 	.short	0x0002
        /*001a*/ 	.short	0x0064
        /*001c*/ 	.short	0x0082
	.zero		2


//--------------------- .nv.info                  --------------------------
	.section	.nv.info,"",@"SHT_CUDA_INFO"
	.align	4


	//----- nvinfo : EIATTR_REGCOUNT
	.align		4
        /*0000*/ 	.byte	0x04, 0x2f
        /*0002*/ 	.short	(.L_1 - .L_0)
	.align		4
.L_0:
        /*0004*/ 	.word	index@(_Z7inc_gpuPfli)
        /*0008*/ 	.word	0x00000008


	//----- nvinfo : EIATTR_FRAME_SIZE
	.align		4
.L_1:
        /*000c*/ 	.byte	0x04, 0x11
        /*000e*/ 	.short	(.L_3 - .L_2)
	.align		4
.L_2:
        /*0010*/ 	.word	index@(_Z7inc_gpuPfli)
        /*0014*/ 	.word	0x00000000


	//----- nvinfo : EIATTR_MIN_STACK_SIZE
	.align		4
.L_3:
        /*0018*/ 	.byte	0x04, 0x12
        /*001a*/ 	.short	(.L_5 - .L_4)
	.align		4
.L_4:
        /*001c*/ 	.word	index@(_Z7inc_gpuPfli)
        /*0020*/ 	.word	0x00000000
.L_5:


//--------------------- .nv.compat                --------------------------
	.section	.nv.compat,"",@"SHT_CUDA_COMPAT_INFO"
	.align	4
        /*0000*/ 	.byte	0x02, 0x09, 0x00, 0x00, 0x02, 0x02, 0x01, 0x00, 0x02, 0x05, 0x05, 0x00, 0x03, 0x07, 0x01, 0x01
        /*0010*/ 	.byte	0x02, 0x03, 0x00, 0x00, 0x02, 0x06, 0x01, 0x00, 0x04, 0x0b, 0x08, 0x00, 0x09, 0x00, 0x00, 0x00
        /*0020*/ 	.byte	0x00, 0x00, 0x00, 0x00


//--------------------- .nv.info._Z7inc_gpuPfli   --------------------------
	.section	.nv.info._Z7inc_gpuPfli,"",@"SHT_CUDA_INFO"
	.sectionflags	@""
	.align	4


	//----- nvinfo : EIATTR_CUDA_API_VERSION
	.align		4
        /*0000*/ 	.byte	0x04, 0x37
        /*0002*/ 	.short	(.L_7 - .L_6)
.L_6:
        /*0004*/ 	.word	0x00000082


	//----- nvinfo : EIATTR_KPARAM_INFO
	.align		4
.L_7:
        /*0008*/ 	.byte	0x04, 0x17
        /*000a*/ 	.short	(.L_9 - .L_8)
.L_8:
        /*000c*/ 	.word	0x00000000
        /*0010*/ 	.short	0x0002
        /*0012*/ 	.short	0x0010
        /*0014*/ 	.byte	0x00, 0xf0, 0x11, 0x00


	//----- nvinfo : EIATTR_KPARAM_INFO
	.align		4
.L_9:
        /*0018*/ 	.byte	0x04, 0x17
        /*001a*/ 	.short	(.L_11 - .L_10)
.L_10:
        /*001c*/ 	.word	0x00000000
        /*0020*/ 	.short	0x0001
        /*0022*/ 	.short	0x0008
        /*0024*/ 	.byte	0x00, 0xf0, 0x21, 0x00


	//----- nvinfo : EIATTR_KPARAM_INFO
	.align		4
.L_11:
        /*0028*/ 	.byte	0x04, 0x17
        /*002a*/ 	.short	(.L_13 - .L_12)
.L_12:
        /*002c*/ 	.word	0x00000000
        /*0030*/ 	.short	0x0000
        /*0032*/ 	.short	0x0000
        /*0034*/ 	.byte	0x00, 0xf5, 0x21, 0x00


	//----- nvinfo : EIATTR_SPARSE_MMA_MASK
	.align		4
.L_13:
        /*0038*/ 	.byte	0x03, 0x50
        /*003a*/ 	.short	0x0000


	//----- nvinfo : EIATTR_MAXREG_COUNT
	.align		4
        /*003c*/ 	.byte	0x03, 0x1b
        /*003e*/ 	.short	0x00ff


	//----- nvinfo : EIATTR_MERCURY_ISA_VERSION
	.align		4
        /*0040*/ 	.byte	0x03, 0x5f
        /*0042*/ 	.short	0x0101


	//----- nvinfo : EIATTR_VRC_CTA_INIT_COUNT
	.align		4
        /*0044*/ 	.byte	0x02, 0x4a
	.zero		1
	.zero		1


	//----- nvinfo : EIATTR_EXIT_INSTR_OFFSETS
	.align		4
        /*0048*/ 	.byte	0x04, 0x1c
        /*004a*/ 	.short	(.L_15 - .L_14)


	//   ....[0]....
.L_14:
        /*004c*/ 	.word	0x00000070


	//   ....[1]....
        /*0050*/ 	.word	0x000000e0


	//----- nvinfo : EIATTR_CBANK_PARAM_SIZE
	.align		4
.L_15:
        /*0054*/ 	.byte	0x03, 0x19
        /*0056*/ 	.short	0x0014


	//----- nvinfo : EIATTR_PARAM_CBANK
	.align		4
        /*0058*/ 	.byte	0x04, 0x0a
        /*005a*/ 	.short	(.L_17 - .L_16)
	.align		4
.L_16:
        /*005c*/ 	.word	index@(.nv.constant0._Z7inc_gpuPfli)
        /*0060*/ 	.short	0x0380
        /*0062*/ 	.short	0x0014


	//----- nvinfo : EIATTR_SW_WAR
	.align		4
.L_17:
        /*0064*/ 	.byte	0x04, 0x36
        /*0066*/ 	.short	(.L_19 - .L_18)
.L_18:
        /*0068*/ 	.word	0x00000008
.L_19:


//--------------------- .nv.callgraph             --------------------------
	.section	.nv.callgraph,"",@"SHT_CUDA_CALLGRAPH"
	.align	4
	.sectionentsize	8
	.align		4
        /*0000*/ 	.word	0x00000000
	.align		4
        /*0004*/ 	.word	0xffffffff
	.align		4
        /*0008*/ 	.word	0x00000000
	.align		4
        /*000c*/ 	.word	0xfffffffe
	.align		4
        /*0010*/ 	.word	0x00000000
	.align		4
        /*0014*/ 	.word	0xfffffffd
	.align		4
        /*0018*/ 	.word	0x00000000
	.align		4
        /*001c*/ 	.word	0xfffffffc


//--------------------- .text._Z7inc_gpuPfli      --------------------------
	.section	.text._Z7inc_gpuPfli,"ax",@progbits
	.align	128
.text._Z7inc_gpuPfli:
        .type           _Z7inc_gpuPfli,@function
        .size           _Z7inc_gpuPfli,(.L_x_1 - _Z7inc_gpuPfli)
        .other          _Z7inc_gpuPfli,@"STO_CUDA_ENTRY STV_DEFAULT"
_Z7inc_gpuPfli:
[----:B------:R-:W-:Y:S01]  /*0000*/  LDC R1, c[0x0][0x37c] ;  /* 0x0000df00ff017b82 */ /* 0x000fe20000000800 */
[----:B------:R-:W0:Y:S07]  /*0010*/  S2R R0, SR_TID.X ;  /* 0x0000000000007919 */ /* 0x000e2e0000002100 */
[----:B------:R-:W0:Y:S01]  /*0020*/  S2UR UR4, SR_CTAID.X ;  /* 0x00000000000479c3 */ /* 0x000e220000002500 */
[----:B------:R-:W1:Y:S07]  /*0030*/  LDCU UR5, c[0x0][0x390] ;  /* 0x00007200ff0577ac */ /* 0x000e6e0008000800 */
[----:B------:R-:W0:Y:S02]  /*0040*/  LDC R5, c[0x0][0x360] ;  /* 0x0000d800ff057b82 */ /* 0x000e240000000800 */
[----:B0-----:R-:W-:-:S05]  /*0050*/  IMAD R5, R5, UR4, R0 ;  /* 0x0000000405057c24 */ /* 0x001fca000f8e0200 */
[----:B-1----:R-:W-:-:S13]  /*0060*/  ISETP.GE.AND P0, PT, R5, UR5, PT ;  /* 0x0000000505007c0c */ /* 0x002fda000bf06270 */
[----:B------:R-:W-:Y:S05]  /*0070*/  @P0 EXIT ;  /* 0x000000000000094d */ /* 0x000fea0003800000 */
[----:B------:R-:W0:Y:S01]  /*0080*/  LDC.64 R2, c[0x0][0x380] ;  /* 0x0000e000ff027b82 */ /* 0x000e220000000a00 */
[----:B------:R-:W1:Y:S01]  /*0090*/  LDCU.64 UR4, c[0x0][0x358] ;  /* 0x00006b00ff0477ac */ /* 0x000e620008000a00 */
[----:B0-----:R-:W-:-:S05]  /*00a0*/  IMAD.WIDE R2, R5, 0x4, R2 ;  /* 0x0000000405027825 */ /* 0x001fca00078e0202 */
[----:B-1----:R-:W2:Y:S02]  /*00b0*/  LDG.E R0, desc[UR4][R2.64] ;  /* 0x0000000402007981 */ /* 0x002ea4000c1e1900 */
[----:B--2---:R-:W-:-:S05]  /*00c0*/  FADD R5, R0, 1 ;  /* 0x3f80000000057421 */ /* 0x004fca0000000000 */
[----:B------:R-:W-:Y:S01]  /*00d0*/  STG.E desc[UR4][R2.64], R5 ;  /* 0x0000000502007986 */ /* 0x000fe2000c101904 */
[----:B------:R-:W-:Y:S05]  /*00e0*/  EXIT ;  /* 0x000000000000794d */ /* 0x000fea0003800000 */
.L_x_0:
[----:B------:R-:W-:-:S00]  /*00f0*/  BRA `(.L_x_0) ;  /* 0xfffffffc00fc7947 */ /* 0x000fc0000383ffff */
[----:B------:R-:W-:-:S00]  /*0100*/  NOP ;  /* 0x0000000000007918 */ /* 0x000fc00000000000 */
[----:B------:R-:W-:-:S00]  /*0110*/  NOP ;  /* 0x0000000000007918 */ /* 0x000fc00000000000 */
[----:B------:R-:W-:-:S00]  /*0120*/  NOP ;  /* 0x0000000000007918 */ /* 0x000fc00000000000 */
[----:B------:R-:W-:-:S00]  /*0130*/  NOP ;  /* 0x0000000000007918 */ /* 0x000fc00000000000 */
[----:B------:R-:W-:-:S00]  /*0140*/  NOP ;  /* 0x0000000000007918 */ /* 0x000fc00000000000 */
[----:B------:R-:W-:-:S00]  /*0150*/  NOP ;  /* 0x0000000000007918 */ /* 0x000fc00000000000 */
[----:B------:R-:W-:-:S00]  /*0160*/  NOP ;  /* 0x0000000000007918 */ /* 0x000fc00000000000 */
[----:B------:R-:W-:-:S00]  /*0170*/  NOP ;  /* 0x0000000000007918 */ /* 0x000fc00000000000 */
.L_x_1:


//--------------------- .nv.shared.reserved.0     --------------------------
	.section	.nv.shared.reserved.0,"aw",@nobits
	.weak		__nv_reservedSMEM_offset_0_alias
	.size		__nv_reservedSMEM_offset_0_alias, 0, 64
	.other		__nv_reservedSMEM_offset_0_alias,@"STO_CUDA_RESERVED_SHARED STV_DEFAULT"
__nv_reservedSMEM_offset_0_alias:
	.zero		0
	.zero		64


//--------------------- .nv.constant0._Z7inc_gpuPfli --------------------------
	.section	.nv.constant0._Z7inc_gpuPfli,"a",@progbits
	.sectionflags	@""
	.align	4
.nv.constant0._Z7inc_gpuPfli:
	.zero		916


//--------------------- SYMBOLS --------------------------

	.type		.nv.reservedSmem.offset0,@object
	.size		.nv.reservedSmem.offset0,0x4
